//
// Generated by NVIDIA NVVM Compiler
//
// Compiler Build ID: CL-36424714
// Cuda compilation tools, release 13.0, V13.0.88
// Based on NVVM 20.0.0
//

.version 9.0
.target sm_100
.address_size 64

	// .globl	_Z21ternary_matmul_kernelPKaS0_Psiii
// _ZZ21ternary_matmul_kernelPKaS0_PsiiiE2As has been demoted
// _ZZ21ternary_matmul_kernelPKaS0_PsiiiE2Bs has been demoted

.visible .entry _Z21ternary_matmul_kernelPKaS0_Psiii(
	.param .u64 .ptr .align 1 _Z21ternary_matmul_kernelPKaS0_Psiii_param_0,
	.param .u64 .ptr .align 1 _Z21ternary_matmul_kernelPKaS0_Psiii_param_1,
	.param .u64 .ptr .align 1 _Z21ternary_matmul_kernelPKaS0_Psiii_param_2,
	.param .u32 _Z21ternary_matmul_kernelPKaS0_Psiii_param_3,
	.param .u32 _Z21ternary_matmul_kernelPKaS0_Psiii_param_4,
	.param .u32 _Z21ternary_matmul_kernelPKaS0_Psiii_param_5
)
{
	.reg .pred 	%p<55>;
	.reg .b16 	%rs<141>;
	.reg .b32 	%r<82>;
	.reg .b64 	%rd<13>;
	// demoted variable
	.shared .align 1 .b8 _ZZ21ternary_matmul_kernelPKaS0_PsiiiE2As[256];
	// demoted variable
	.shared .align 1 .b8 _ZZ21ternary_matmul_kernelPKaS0_PsiiiE2Bs[256];
	ld.param.u64 	%rd3, [_Z21ternary_matmul_kernelPKaS0_Psiii_param_0];
	ld.param.u64 	%rd4, [_Z21ternary_matmul_kernelPKaS0_Psiii_param_1];
	ld.param.u64 	%rd5, [_Z21ternary_matmul_kernelPKaS0_Psiii_param_2];
	ld.param.u32 	%r28, [_Z21ternary_matmul_kernelPKaS0_Psiii_param_3];
	ld.param.u32 	%r29, [_Z21ternary_matmul_kernelPKaS0_Psiii_param_4];
	ld.param.u32 	%r30, [_Z21ternary_matmul_kernelPKaS0_Psiii_param_5];
	mov.u32 	%r77, %tid.x;
	mov.u32 	%r79, %tid.y;
	mov.u32 	%r31, %ctaid.x;
	mov.u32 	%r32, %ctaid.y;
	shl.b32 	%r33, %r32, 4;
	add.s32 	%r3, %r33, %r79;
	shl.b32 	%r4, %r31, 4;
	add.s32 	%r5, %r4, %r77;
	setp.lt.s32 	%p1, %r30, 1;
	mov.b16 	%rs140, 0;
	@%p1 bra 	$L__BB0_13;
	add.s32 	%r34, %r30, 15;
	shr.u32 	%r35, %r34, 4;
	shl.b32 	%r36, %r79, 4;
	mov.u32 	%r37, _ZZ21ternary_matmul_kernelPKaS0_PsiiiE2As;
	add.s32 	%r6, %r37, %r36;
	add.s32 	%r7, %r6, %r77;
	add.s32 	%r38, %r30, 3;
	shr.u32 	%r39, %r38, 2;
	shl.b32 	%r40, %r77, 1;
	and.b32  	%r8, %r40, 6;
	mov.u32 	%r41, _ZZ21ternary_matmul_kernelPKaS0_PsiiiE2Bs;
	add.s32 	%r11, %r41, %r77;
	add.s32 	%r9, %r11, %r36;
	shl.b32 	%r42, %r79, 1;
	and.b32  	%r10, %r42, 6;
	neg.s32 	%r81, %r35;
	shr.u32 	%r43, %r79, 2;
	mad.lo.s32 	%r44, %r29, %r43, %r77;
	add.s32 	%r80, %r44, %r4;
	shl.b32 	%r14, %r29, 2;
	shr.u32 	%r45, %r77, 2;
	mad.lo.s32 	%r78, %r39, %r3, %r45;
	cvta.to.global.u64 	%rd1, %rd3;
	cvta.to.global.u64 	%rd2, %rd4;
	mov.b16 	%rs140, 0;
$L__BB0_2:
	setp.ge.s32 	%p2, %r3, %r28;
	setp.ge.s32 	%p3, %r77, %r30;
	mov.b16 	%rs10, 0;
	or.pred  	%p4, %p2, %p3;
	mov.u16 	%rs138, %rs10;
	@%p4 bra 	$L__BB0_7;
	cvt.u64.u32 	%rd6, %r78;
	add.s64 	%rd7, %rd1, %rd6;
	ld.global.nc.u8 	%rs12, [%rd7];
	cvt.u32.u8 	%r46, %rs12;
	shr.u32 	%r47, %r46, %r8;
	and.b32  	%r21, %r47, 3;
	mov.b16 	%rs138, 255;
	setp.eq.s32 	%p5, %r21, 0;
	@%p5 bra 	$L__BB0_7;
	setp.eq.s32 	%p6, %r21, 1;
	@%p6 bra 	$L__BB0_6;
	setp.eq.s32 	%p7, %r21, 2;
	selp.u16 	%rs138, 1, 0, %p7;
	bra.uni 	$L__BB0_7;
$L__BB0_6:
	mov.u16 	%rs138, %rs10;
$L__BB0_7:
	setp.ge.s32 	%p8, %r5, %r29;
	st.shared.u8 	[%r7], %rs138;
	setp.ge.s32 	%p9, %r79, %r30;
	mov.b16 	%rs14, 0;
	or.pred  	%p10, %p9, %p8;
	mov.u16 	%rs139, %rs14;
	@%p10 bra 	$L__BB0_12;
	cvt.u64.u32 	%rd8, %r80;
	add.s64 	%rd9, %rd2, %rd8;
	ld.global.nc.u8 	%rs16, [%rd9];
	cvt.u32.u8 	%r48, %rs16;
	shr.u32 	%r49, %r48, %r10;
	and.b32  	%r22, %r49, 3;
	mov.b16 	%rs139, 255;
	setp.eq.s32 	%p11, %r22, 0;
	@%p11 bra 	$L__BB0_12;
	setp.eq.s32 	%p12, %r22, 1;
	@%p12 bra 	$L__BB0_11;
	setp.eq.s32 	%p13, %r22, 2;
	selp.u16 	%rs139, 1, 0, %p13;
	bra.uni 	$L__BB0_12;
$L__BB0_11:
	mov.u16 	%rs139, %rs14;
$L__BB0_12:
	st.shared.u8 	[%r9], %rs139;
	bar.sync 	0;
	ld.shared.s8 	%rs18, [%r6];
	setp.ne.s16 	%p14, %rs18, 0;
	ld.shared.s8 	%rs19, [%r11];
	setp.ne.s16 	%p15, %rs19, 0;
	mul.wide.s16 	%r50, %rs19, %rs18;
	cvt.u16.u32 	%rs21, %r50;
	selp.b16 	%rs22, %rs21, 0, %p15;
	selp.b16 	%rs23, %rs22, 0, %p14;
	add.s16 	%rs24, %rs23, %rs140;
	ld.shared.s8 	%rs25, [%r6+1];
	setp.ne.s16 	%p16, %rs25, 0;
	ld.shared.s8 	%rs26, [%r11+16];
	setp.ne.s16 	%p17, %rs26, 0;
	mul.wide.s16 	%r51, %rs26, %rs25;
	cvt.u16.u32 	%rs28, %r51;
	selp.b16 	%rs29, %rs28, 0, %p17;
	selp.b16 	%rs30, %rs29, 0, %p16;
	add.s16 	%rs31, %rs30, %rs24;
	ld.shared.s8 	%rs32, [%r6+2];
	setp.ne.s16 	%p18, %rs32, 0;
	ld.shared.s8 	%rs33, [%r11+32];
	setp.ne.s16 	%p19, %rs33, 0;
	mul.wide.s16 	%r52, %rs33, %rs32;
	cvt.u16.u32 	%rs35, %r52;
	selp.b16 	%rs36, %rs35, 0, %p19;
	selp.b16 	%rs37, %rs36, 0, %p18;
	add.s16 	%rs38, %rs37, %rs31;
	ld.shared.s8 	%rs39, [%r6+3];
	setp.ne.s16 	%p20, %rs39, 0;
	ld.shared.s8 	%rs40, [%r11+48];
	setp.ne.s16 	%p21, %rs40, 0;
	mul.wide.s16 	%r53, %rs40, %rs39;
	cvt.u16.u32 	%rs42, %r53;
	selp.b16 	%rs43, %rs42, 0, %p21;
	selp.b16 	%rs44, %rs43, 0, %p20;
	add.s16 	%rs45, %rs44, %rs38;
	ld.shared.s8 	%rs46, [%r6+4];
	setp.ne.s16 	%p22, %rs46, 0;
	ld.shared.s8 	%rs47, [%r11+64];
	setp.ne.s16 	%p23, %rs47, 0;
	mul.wide.s16 	%r54, %rs47, %rs46;
	cvt.u16.u32 	%rs49, %r54;
	selp.b16 	%rs50, %rs49, 0, %p23;
	selp.b16 	%rs51, %rs50, 0, %p22;
	add.s16 	%rs52, %rs51, %rs45;
	ld.shared.s8 	%rs53, [%r6+5];
	setp.ne.s16 	%p24, %rs53, 0;
	ld.shared.s8 	%rs54, [%r11+80];
	setp.ne.s16 	%p25, %rs54, 0;
	mul.wide.s16 	%r55, %rs54, %rs53;
	cvt.u16.u32 	%rs56, %r55;
	selp.b16 	%rs57, %rs56, 0, %p25;
	selp.b16 	%rs58, %rs57, 0, %p24;
	add.s16 	%rs59, %rs58, %rs52;
	ld.shared.s8 	%rs60, [%r6+6];
	setp.ne.s16 	%p26, %rs60, 0;
	ld.shared.s8 	%rs61, [%r11+96];
	setp.ne.s16 	%p27, %rs61, 0;
	mul.wide.s16 	%r56, %rs61, %rs60;
	cvt.u16.u32 	%rs63, %r56;
	selp.b16 	%rs64, %rs63, 0, %p27;
	selp.b16 	%rs65, %rs64, 0, %p26;
	add.s16 	%rs66, %rs65, %rs59;
	ld.shared.s8 	%rs67, [%r6+7];
	setp.ne.s16 	%p28, %rs67, 0;
	ld.shared.s8 	%rs68, [%r11+112];
	setp.ne.s16 	%p29, %rs68, 0;
	mul.wide.s16 	%r57, %rs68, %rs67;
	cvt.u16.u32 	%rs70, %r57;
	selp.b16 	%rs71, %rs70, 0, %p29;
	selp.b16 	%rs72, %rs71, 0, %p28;
	add.s16 	%rs73, %rs72, %rs66;
	ld.shared.s8 	%rs74, [%r6+8];
	setp.ne.s16 	%p30, %rs74, 0;
	ld.shared.s8 	%rs75, [%r11+128];
	setp.ne.s16 	%p31, %rs75, 0;
	mul.wide.s16 	%r58, %rs75, %rs74;
	cvt.u16.u32 	%rs77, %r58;
	selp.b16 	%rs78, %rs77, 0, %p31;
	selp.b16 	%rs79, %rs78, 0, %p30;
	add.s16 	%rs80, %rs79, %rs73;
	ld.shared.s8 	%rs81, [%r6+9];
	setp.ne.s16 	%p32, %rs81, 0;
	ld.shared.s8 	%rs82, [%r11+144];
	setp.ne.s16 	%p33, %rs82, 0;
	mul.wide.s16 	%r59, %rs82, %rs81;
	cvt.u16.u32 	%rs84, %r59;
	selp.b16 	%rs85, %rs84, 0, %p33;
	selp.b16 	%rs86, %rs85, 0, %p32;
	add.s16 	%rs87, %rs86, %rs80;
	ld.shared.s8 	%rs88, [%r6+10];
	setp.ne.s16 	%p34, %rs88, 0;
	ld.shared.s8 	%rs89, [%r11+160];
	setp.ne.s16 	%p35, %rs89, 0;
	mul.wide.s16 	%r60, %rs89, %rs88;
	cvt.u16.u32 	%rs91, %r60;
	selp.b16 	%rs92, %rs91, 0, %p35;
	selp.b16 	%rs93, %rs92, 0, %p34;
	add.s16 	%rs94, %rs93, %rs87;
	ld.shared.s8 	%rs95, [%r6+11];
	setp.ne.s16 	%p36, %rs95, 0;
	ld.shared.s8 	%rs96, [%r11+176];
	setp.ne.s16 	%p37, %rs96, 0;
	mul.wide.s16 	%r61, %rs96, %rs95;
	cvt.u16.u32 	%rs98, %r61;
	selp.b16 	%rs99, %rs98, 0, %p37;
	selp.b16 	%rs100, %rs99, 0, %p36;
	add.s16 	%rs101, %rs100, %rs94;
	ld.shared.s8 	%rs102, [%r6+12];
	setp.ne.s16 	%p38, %rs102, 0;
	ld.shared.s8 	%rs103, [%r11+192];
	setp.ne.s16 	%p39, %rs103, 0;
	mul.wide.s16 	%r62, %rs103, %rs102;
	cvt.u16.u32 	%rs105, %r62;
	selp.b16 	%rs106, %rs105, 0, %p39;
	selp.b16 	%rs107, %rs106, 0, %p38;
	add.s16 	%rs108, %rs107, %rs101;
	ld.shared.s8 	%rs109, [%r6+13];
	setp.ne.s16 	%p40, %rs109, 0;
	ld.shared.s8 	%rs110, [%r11+208];
	setp.ne.s16 	%p41, %rs110, 0;
	mul.wide.s16 	%r63, %rs110, %rs109;
	cvt.u16.u32 	%rs112, %r63;
	selp.b16 	%rs113, %rs112, 0, %p41;
	selp.b16 	%rs114, %rs113, 0, %p40;
	add.s16 	%rs115, %rs114, %rs108;
	ld.shared.s8 	%rs116, [%r6+14];
	setp.ne.s16 	%p42, %rs116, 0;
	ld.shared.s8 	%rs117, [%r11+224];
	setp.ne.s16 	%p43, %rs117, 0;
	mul.wide.s16 	%r64, %rs117, %rs116;
	cvt.u16.u32 	%rs119, %r64;
	selp.b16 	%rs120, %rs119, 0, %p43;
	selp.b16 	%rs121, %rs120, 0, %p42;
	add.s16 	%rs122, %rs121, %rs115;
	ld.shared.s8 	%rs123, [%r6+15];
	setp.ne.s16 	%p44, %rs123, 0;
	ld.shared.s8 	%rs124, [%r11+240];
	setp.ne.s16 	%p45, %rs124, 0;
	mul.wide.s16 	%r65, %rs124, %rs123;
	cvt.u16.u32 	%rs126, %r65;
	selp.b16 	%rs127, %rs126, 0, %p45;
	selp.b16 	%rs128, %rs127, 0, %p44;
	add.s16 	%rs140, %rs128, %rs122;
	bar.sync 	0;
	add.s32 	%r81, %r81, 1;
	setp.ne.s32 	%p46, %r81, 0;
	add.s32 	%r80, %r80, %r14;
	add.s32 	%r79, %r79, 16;
	add.s32 	%r78, %r78, 4;
	add.s32 	%r77, %r77, 16;
	@%p46 bra 	$L__BB0_2;
$L__BB0_13:
	cvt.s32.s16 	%r66, %rs140;
	shfl.sync.down.b32	%r67|%p47, %r66, 16, 31, -1;
	cvt.u16.u32 	%rs129, %r67;
	add.s16 	%rs130, %rs140, %rs129;
	cvt.s32.s16 	%r68, %rs130;
	shfl.sync.down.b32	%r69|%p48, %r68, 8, 31, -1;
	cvt.u16.u32 	%rs131, %r69;
	add.s16 	%rs132, %rs130, %rs131;
	cvt.s32.s16 	%r70, %rs132;
	shfl.sync.down.b32	%r71|%p49, %r70, 4, 31, -1;
	cvt.u16.u32 	%rs133, %r71;
	add.s16 	%rs134, %rs132, %rs133;
	cvt.s32.s16 	%r72, %rs134;
	shfl.sync.down.b32	%r73|%p50, %r72, 2, 31, -1;
	cvt.u16.u32 	%rs135, %r73;
	add.s16 	%rs136, %rs134, %rs135;
	cvt.s32.s16 	%r74, %rs136;
	shfl.sync.down.b32	%r75|%p51, %r74, 1, 31, -1;
	setp.ge.s32 	%p52, %r3, %r28;
	setp.ge.s32 	%p53, %r5, %r29;
	or.pred  	%p54, %p52, %p53;
	@%p54 bra 	$L__BB0_15;
	mad.lo.s32 	%r76, %r29, %r3, %r5;
	cvta.to.global.u64 	%rd10, %rd5;
	mul.wide.u32 	%rd11, %r76, 2;
	add.s64 	%rd12, %rd10, %rd11;
	st.global.u16 	[%rd12], %rs140;
$L__BB0_15:
	ret;

}


// ===== COMPILED SASS (sm_100) =====

	.target	sm_100

	.elftype	@"ET_EXEC"


//--------------------- .note.nv.tkinfo           --------------------------
	.section	.note.nv.tkinfo,"",@"SHT_NOTE"
	.sectionflags	@"SHF_NOTE_NV_TKINFO"
	.tkinfo
        /*0018*/ 	.word	0x00000002
        /*0030*/ 	.string	""
        /*0030*/ 	.string	"ptxas"
        /*0030*/ 	.string	"Cuda compilation tools, release 13.0, V13.0.88"
        /*0030*/ 	.string	"Build cuda_13.0.r13.0/compiler.36424714_0"
        /*0030*/ 	.string	"-arch sm_100 -m 64 "



//--------------------- .note.nv.cuinfo           --------------------------
	.section	.note.nv.cuinfo,"",@"SHT_NOTE"
	.sectionflags	@"SHF_NOTE_NV_CUINFO"
        /*0018*/ 	.short	0x0002
        /*001a*/ 	.short	0x0064
        /*001c*/ 	.short	0x0082
	.zero		2


//--------------------- .nv.info                  --------------------------
	.section	.nv.info,"",@"SHT_CUDA_INFO"
	.align	4


	//----- nvinfo : EIATTR_REGCOUNT
	.align		4
        /*0000*/ 	.byte	0x04, 0x2f
        /*0002*/ 	.short	(.L_1 - .L_0)
	.align		4
.L_0:
        /*0004*/ 	.word	index@(_Z21ternary_matmul_kernelPKaS0_Psiii)
        /*0008*/ 	.word	0x0000001d


	//----- nvinfo : EIATTR_FRAME_SIZE
	.align		4
.L_1:
        /*000c*/ 	.byte	0x04, 0x11
        /*000e*/ 	.short	(.L_3 - .L_2)
	.align		4
.L_2:
        /*0010*/ 	.word	index@(_Z21ternary_matmul_kernelPKaS0_Psiii)
        /*0014*/ 	.word	0x00000000


	//----- nvinfo : EIATTR_MIN_STACK_SIZE
	.align		4
.L_3:
        /*0018*/ 	.byte	0x04, 0x12
        /*001a*/ 	.short	(.L_5 - .L_4)
	.align		4
.L_4:
        /*001c*/ 	.word	index@(_Z21ternary_matmul_kernelPKaS0_Psiii)
        /*0020*/ 	.word	0x00000000
.L_5:


//--------------------- .nv.compat                --------------------------
	.section	.nv.compat,"",@"SHT_CUDA_COMPAT_INFO"
	.align	4
        /*0000*/ 	.byte	0x02, 0x09, 0x00, 0x00, 0x02, 0x02, 0x01, 0x00, 0x02, 0x05, 0x05, 0x00, 0x03, 0x07, 0x01, 0x01
        /*0010*/ 	.byte	0x02, 0x03, 0x00, 0x00, 0x02, 0x06, 0x01, 0x00, 0x04, 0x0b, 0x08, 0x00, 0x09, 0x00, 0x00, 0x00
        /*0020*/ 	.byte	0x00, 0x00, 0x00, 0x00


//--------------------- .nv.info._Z21ternary_matmul_kernelPKaS0_Psiii --------------------------
	.section	.nv.info._Z21ternary_matmul_kernelPKaS0_Psiii,"",@"SHT_CUDA_INFO"
	.sectionflags	@""
	.align	4


	//----- nvinfo : EIATTR_CUDA_API_VERSION
	.align		4
        /*0000*/ 	.byte	0x04, 0x37
        /*0002*/ 	.short	(.L_7 - .L_6)
.L_6:
        /*0004*/ 	.word	0x00000082


	//----- nvinfo : EIATTR_KPARAM_INFO
	.align		4
.L_7:
        /*0008*/ 	.byte	0x04, 0x17
        /*000a*/ 	.short	(.L_9 - .L_8)
.L_8:
        /*000c*/ 	.word	0x00000000
        /*0010*/ 	.short	0x0005
        /*0012*/ 	.short	0x0020
        /*0014*/ 	.byte	0x00, 0xf0, 0x11, 0x00


	//----- nvinfo : EIATTR_KPARAM_INFO
	.align		4
.L_9:
        /*0018*/ 	.byte	0x04, 0x17
        /*001a*/ 	.short	(.L_11 - .L_10)
.L_10:
        /*001c*/ 	.word	0x00000000
        /*0020*/ 	.short	0x0004
        /*0022*/ 	.short	0x001c
        /*0024*/ 	.byte	0x00, 0xf0, 0x11, 0x00


	//----- nvinfo : EIATTR_KPARAM_INFO
	.align		4
.L_11:
        /*0028*/ 	.byte	0x04, 0x17
        /*002a*/ 	.short	(.L_13 - .L_12)
.L_12:
        /*002c*/ 	.word	0x00000000
        /*0030*/ 	.short	0x0003
        /*0032*/ 	.short	0x0018
        /*0034*/ 	.byte	0x00, 0xf0, 0x11, 0x00


	//----- nvinfo : EIATTR_KPARAM_INFO
	.align		4
.L_13:
        /*0038*/ 	.byte	0x04, 0x17
        /*003a*/ 	.short	(.L_15 - .L_14)
.L_14:
        /*003c*/ 	.word	0x00000000
        /*0040*/ 	.short	0x0002
        /*0042*/ 	.short	0x0010
        /*0044*/ 	.byte	0x00, 0xf5, 0x21, 0x00


	//----- nvinfo : EIATTR_KPARAM_INFO
	.align		4
.L_15:
        /*0048*/ 	.byte	0x04, 0x17
        /*004a*/ 	.short	(.L_17 - .L_16)
.L_16:
        /*004c*/ 	.word	0x00000000
        /*0050*/ 	.short	0x0001
        /*0052*/ 	.short	0x0008
        /*0054*/ 	.byte	0x00, 0xf5, 0x21, 0x00


	//----- nvinfo : EIATTR_KPARAM_INFO
	.align		4
.L_17:
        /*0058*/ 	.byte	0x04, 0x17
        /*005a*/ 	.short	(.L_19 - .L_18)
.L_18:
        /*005c*/ 	.word	0x00000000
        /*0060*/ 	.short	0x0000
        /*0062*/ 	.short	0x0000
        /*0064*/ 	.byte	0x00, 0xf5, 0x21, 0x00


	//----- nvinfo : EIATTR_SPARSE_MMA_MASK
	.align		4
.L_19:
        /*0068*/ 	.byte	0x03, 0x50
        /*006a*/ 	.short	0x0000


	//----- nvinfo : EIATTR_MAXREG_COUNT
	.align		4
        /*006c*/ 	.byte	0x03, 0x1b
        /*006e*/ 	.short	0x00ff


	//----- nvinfo : EIATTR_NUM_BARRIERS
	.align		4
        /*0070*/ 	.byte	0x02, 0x4c
        /*0072*/ 	.byte	0x01
	.zero		1


	//----- nvinfo : EIATTR_MERCURY_ISA_VERSION
	.align		4
        /*0074*/ 	.byte	0x03, 0x5f
        /*0076*/ 	.short	0x0101


	//----- nvinfo : EIATTR_VRC_CTA_INIT_COUNT
	.align		4
        /*0078*/ 	.byte	0x02, 0x4a
	.zero		1
	.zero		1


	//----- nvinfo : EIATTR_EXIT_INSTR_OFFSETS
	.align		4
        /*007c*/ 	.byte	0x04, 0x1c
        /*007e*/ 	.short	(.L_21 - .L_20)


	//   ....[0]....
.L_20:
        /*0080*/ 	.word	0x00000d40


	//   ....[1]....
        /*0084*/ 	.word	0x00000d90


	//----- nvinfo : EIATTR_CRS_STACK_SIZE
	.align		4
.L_21:
        /*0088*/ 	.byte	0x04, 0x1e
        /*008a*/ 	.short	(.L_23 - .L_22)
.L_22:
        /*008c*/ 	.word	0x00000000


	//----- nvinfo : EIATTR_CBANK_PARAM_SIZE
	.align		4
.L_23:
        /*0090*/ 	.byte	0x03, 0x19
        /*0092*/ 	.short	0x0024


	//----- nvinfo : EIATTR_PARAM_CBANK
	.align		4
        /*0094*/ 	.byte	0x04, 0x0a
        /*0096*/ 	.short	(.L_25 - .L_24)
	.align		4
.L_24:
        /*0098*/ 	.word	index@(.nv.constant0._Z21ternary_matmul_kernelPKaS0_Psiii)
        /*009c*/ 	.short	0x0380
        /*009e*/ 	.short	0x0024


	//----- nvinfo : EIATTR_SW_WAR
	.align		4
.L_25:
        /*00a0*/ 	.byte	0x04, 0x36
        /*00a2*/ 	.short	(.L_27 - .L_26)
.L_26:
        /*00a4*/ 	.word	0x00000008
.L_27:


//--------------------- .nv.callgraph             --------------------------
	.section	.nv.callgraph,"",@"SHT_CUDA_CALLGRAPH"
	.align	4
	.sectionentsize	8
	.align		4
        /*0000*/ 	.word	0x00000000
	.align		4
        /*0004*/ 	.word	0xffffffff
	.align		4
        /*0008*/ 	.word	0x00000000
	.align		4
        /*000c*/ 	.word	0xfffffffe
	.align		4
        /*0010*/ 	.word	0x00000000
	.align		4
        /*0014*/ 	.word	0xfffffffd
	.align		4
        /*0018*/ 	.word	0x00000000
	.align		4
        /*001c*/ 	.word	0xfffffffc


//--------------------- .text._Z21ternary_matmul_kernelPKaS0_Psiii --------------------------
	.section	.text._Z21ternary_matmul_kernelPKaS0_Psiii,"ax",@progbits
	.align	128
        .global         _Z21ternary_matmul_kernelPKaS0_Psiii
        .type           _Z21ternary_matmul_kernelPKaS0_Psiii,@function
        .size           _Z21ternary_matmul_kernelPKaS0_Psiii,(.L_x_7 - _Z21ternary_matmul_kernelPKaS0_Psiii)
        .other          _Z21ternary_matmul_kernelPKaS0_Psiii,@"STO_CUDA_ENTRY STV_DEFAULT"
_Z21ternary_matmul_kernelPKaS0_Psiii:
.text._Z21ternary_matmul_kernelPKaS0_Psiii:
[----:B------:R-:W-:Y:S01]  /*0000*/  LDC R1, c[0x0][0x37c] ;  /* 0x0000df00ff017b82 */ /* 0x000fe20000000800 */
[----:B------:R-:W0:Y:S01]  /*0010*/  S2R R7, SR_TID.Y ;  /* 0x0000000000077919 */ /* 0x000e220000002200 */
[----:B------:R-:W1:Y:S01]  /*0020*/  LDCU UR6, c[0x0][0x3a0] ;  /* 0x00007400ff0677ac */ /* 0x000e620008000800 */
[----:B------:R-:W-:Y:S01]  /*0030*/  PRMT R18, RZ, 0x7610, R18 ;  /* 0x00007610ff127816 */ /* 0x000fe20000000012 */
[----:B------:R-:W0:Y:S01]  /*0040*/  S2R R2, SR_CTAID.Y ;  /* 0x0000000000027919 */ /* 0x000e220000002600 */
[----:B------:R-:W2:Y:S01]  /*0050*/  LDCU.64 UR10, c[0x0][0x358] ;  /* 0x00006b00ff0a77ac */ /* 0x000ea20008000a00 */
[----:B------:R-:W3:Y:S01]  /*0060*/  S2R R12, SR_TID.X ;  /* 0x00000000000c7919 */ /* 0x000ee20000002100 */
[----:B------:R-:W3:Y:S01]  /*0070*/  S2R R0, SR_CTAID.X ;  /* 0x0000000000007919 */ /* 0x000ee20000002500 */
[----:B-1----:R-:W-:Y:S01]  /*0080*/  UISETP.GE.AND UP0, UPT, UR6, 0x1, UPT ;  /* 0x000000010600788c */ /* 0x002fe2000bf06270 */
[----:B0-----:R-:W-:Y:S02]  /*0090*/  IMAD R2, R2, 0x10, R7 ;  /* 0x0000001002027824 */ /* 0x001fe400078e0207 */
[----:B---3--:R-:W-:-:S06]  /*00a0*/  IMAD R3, R0, 0x10, R12 ;  /* 0x0000001000037824 */ /* 0x008fcc00078e020c */
[----:B--2---:R-:W-:Y:S05]  /*00b0*/  BRA.U !UP0, `(.L_x_0) ;  /* 0x0000000d08147547 */ /* 0x004fea000b800000 */
[----:B------:R-:W0:Y:S01]  /*00c0*/  S2UR UR7, SR_CgaCtaId ;  /* 0x00000000000779c3 */ /* 0x000e220000008800 */
[----:B------:R-:W1:Y:S01]  /*00d0*/  LDCU UR8, c[0x0][0x39c] ;  /* 0x00007380ff0877ac */ /* 0x000e620008000800 */
[----:B------:R-:W-:Y:S01]  /*00e0*/  SHF.R.U32.HI R5, RZ, 0x2, R7 ;  /* 0x00000002ff057819 */ /* 0x000fe20000011607 */
[----:B------:R-:W-:Y:S01]  /*00f0*/  IMAD.SHL.U32 R8, R12, 0x2, RZ ;  /* 0x000000020c087824 */ /* 0x000fe200078e00ff */
[----:B------:R-:W-:Y:S01]  /*0100*/  SHF.R.U32.HI R13, RZ, 0x2, R12 ;  /* 0x00000002ff0d7819 */ /* 0x000fe2000001160c */
[----:B------:R-:W-:Y:S01]  /*0110*/  UMOV UR5, 0x400 ;  /* 0x0000040000057882 */ /* 0x000fe20000000000 */
[----:B------:R-:W-:Y:S01]  /*0120*/  UIADD3 UR4, UPT, UPT, UR6, 0xf, URZ ;  /* 0x0000000f06047890 */ /* 0x000fe2000fffe0ff */
[----:B------:R-:W-:Y:S01]  /*0130*/  IMAD.SHL.U32 R11, R7, 0x2, RZ ;  /* 0x00000002070b7824 */ /* 0x000fe200078e00ff */
[----:B------:R-:W2:Y:S01]  /*0140*/  LDC R6, c[0x0][0x39c] ;  /* 0x0000e700ff067b82 */ /* 0x000ea20000000800 */
[----:B------:R-:W-:Y:S01]  /*0150*/  UIADD3 UR6, UPT, UPT, UR6, 0x3, URZ ;  /* 0x0000000306067890 */ /* 0x000fe2000fffe0ff */
[----:B------:R-:W-:Y:S01]  /*0160*/  PRMT R18, RZ, 0x7610, R18 ;  /* 0x00007610ff127816 */ /* 0x000fe20000000012 */
[----:B------:R-:W-:Y:S01]  /*0170*/  USHF.R.U32.HI UR4, URZ, 0x4, UR4 ;  /* 0x00000004ff047899 */ /* 0x000fe20008011604 */
[----:B------:R-:W-:Y:S01]  /*0180*/  LOP3.LUT R8, R8, 0x6, RZ, 0xc0, !PT ;  /* 0x0000000608087812 */ /* 0x000fe200078ec0ff */
[----:B------:R-:W-:Y:S01]  /*0190*/  USHF.R.U32.HI UR6, URZ, 0x2, UR6 ;  /* 0x00000002ff067899 */ /* 0x000fe20008011606 */
[----:B------:R-:W-:Y:S01]  /*01a0*/  LOP3.LUT R11, R11, 0x6, RZ, 0xc0, !PT ;  /* 0x000000060b0b7812 */ /* 0x000fe200078ec0ff */
[----:B------:R-:W3:Y:S01]  /*01b0*/  LDCU UR16, c[0x0][0x3a0] ;  /* 0x00007400ff1077ac */ /* 0x000ee20008000800 */
[----:B-1----:R-:W-:Y:S01]  /*01c0*/  IMAD R5, R5, UR8, R12 ;  /* 0x0000000805057c24 */ /* 0x002fe2000f8e020c */
[----:B------:R-:W1:Y:S02]  /*01d0*/  LDCU UR9, c[0x0][0x398] ;  /* 0x00007300ff0977ac */ /* 0x000e640008000800 */
[----:B------:R-:W-:-:S02]  /*01e0*/  IMAD R4, R2, UR6, R13 ;  /* 0x0000000602047c24 */ /* 0x000fc4000f8e020d */
[----:B------:R-:W-:Y:S01]  /*01f0*/  IMAD R5, R0, 0x10, R5 ;  /* 0x0000001000057824 */ /* 0x000fe200078e0205 */
[----:B0-----:R-:W-:Y:S02]  /*0200*/  ULEA UR8, UR7, UR5, 0x18 ;  /* 0x0000000507087291 */ /* 0x001fe4000f8ec0ff */
[----:B------:R-:W-:Y:S01]  /*0210*/  UIADD3 UR5, UPT, UPT, UR5, 0x100, URZ ;  /* 0x0000010005057890 */ /* 0x000fe2000fffe0ff */
[----:B------:R-:W0:Y:S03]  /*0220*/  LDCU.64 UR12, c[0x0][0x380] ;  /* 0x00007000ff0c77ac */ /* 0x000e260008000a00 */
[----:B------:R-:W-:Y:S01]  /*0230*/  LEA R9, R7, UR8, 0x4 ;  /* 0x0000000807097c11 */ /* 0x000fe2000f8e20ff */
[----:B------:R-:W-:Y:S01]  /*0240*/  ULEA UR5, UR7, UR5, 0x18 ;  /* 0x0000000507057291 */ /* 0x000fe2000f8ec0ff */
[----:B------:R-:W4:Y:S03]  /*0250*/  LDCU.64 UR14, c[0x0][0x388] ;  /* 0x00007100ff0e77ac */ /* 0x000f260008000a00 */
[----:B------:R-:W-:-:S02]  /*0260*/  IMAD.IADD R13, R12, 0x1, R9 ;  /* 0x000000010c0d7824 */ /* 0x000fc400078e0209 */
[----:B------:R-:W-:Y:S01]  /*0270*/  VIADD R10, R12, UR5 ;  /* 0x000000050c0a7c36 */ /* 0x000fe20008000000 */
[----:B------:R-:W-:-:S03]  /*0280*/  UIADD3 UR4, UPT, UPT, -UR4, URZ, URZ ;  /* 0x000000ff04047290 */ /* 0x000fc6000fffe1ff */
[----:B-1-3--:R-:W-:-:S09]  /*0290*/  IMAD R0, R7, 0x10, R10 ;  /* 0x0000001007007824 */ /* 0x00afd200078e020a */
.L_x_5:
[----:B------:R-:W-:Y:S01]  /*02a0*/  ISETP.GE.AND P0, PT, R12, UR16, PT ;  /* 0x000000100c007c0c */ /* 0x000fe2000bf06270 */
[----:B------:R-:W-:Y:S01]  /*02b0*/  BSSY.RECONVERGENT B0, `(.L_x_1) ;  /* 0x0000010000007945 */ /* 0x000fe20003800200 */
[----:B------:R-:W-:Y:S02]  /*02c0*/  PRMT R15, RZ, 0x7610, R15 ;  /* 0x00007610ff0f7816 */ /* 0x000fe4000000000f */
[----:B------:R-:W-:-:S13]  /*02d0*/  ISETP.GE.OR P0, PT, R2, UR9, P0 ;  /* 0x0000000902007c0c */ /* 0x000fda0008706670 */
[----:B------:R-:W-:Y:S05]  /*02e0*/  @P0 BRA `(.L_x_2) ;  /* 0x0000000000300947 */ /* 0x000fea0003800000 */
[----:B0-----:R-:W-:-:S05]  /*02f0*/  IADD3 R14, P0, PT, R4, UR12, RZ ;  /* 0x0000000c040e7c10 */ /* 0x001fca000ff1e0ff */
[----:B------:R-:W-:-:S06]  /*0300*/  IMAD.X R15, RZ, RZ, UR13, P0 ;  /* 0x0000000dff0f7e24 */ /* 0x000fcc00080e06ff */
[----:B------:R-:W3:Y:S01]  /*0310*/  LDG.E.U8.CONSTANT R15, desc[UR10][R14.64] ;  /* 0x0000000a0e0f7981 */ /* 0x000ee2000c1e9100 */
[----:B------:R-:W-:Y:S01]  /*0320*/  IMAD.MOV.U32 R17, RZ, RZ, 0xff ;  /* 0x000000ffff117424 */ /* 0x000fe200078e00ff */
[----:B---3--:R-:W-:-:S04]  /*0330*/  SHF.R.U32.HI R16, RZ, R8, R15 ;  /* 0x00000008ff107219 */ /* 0x008fc8000001160f */
[----:B------:R-:W-:Y:S02]  /*0340*/  PRMT R15, R17, 0x7610, R15 ;  /* 0x00007610110f7816 */ /* 0x000fe4000000000f */
[----:B------:R-:W-:-:S13]  /*0350*/  LOP3.LUT P0, R16, R16, 0x3, RZ, 0xc0, !PT ;  /* 0x0000000310107812 */ /* 0x000fda000780c0ff */
[----:B------:R-:W-:Y:S05]  /*0360*/  @!P0 BRA `(.L_x_2) ;  /* 0x0000000000108947 */ /* 0x000fea0003800000 */
[----:B------:R-:W-:-:S13]  /*0370*/  ISETP.NE.AND P0, PT, R16, 0x1, PT ;  /* 0x000000011000780c */ /* 0x000fda0003f05270 */
[----:B------:R-:W-:-:S04]  /*0380*/  @P0 ISETP.NE.AND P1, PT, R16, 0x2, PT ;  /* 0x000000021000080c */ /* 0x000fc80003f25270 */
[----:B------:R-:W-:-:S04]  /*0390*/  @P0 SEL R15, RZ, 0x1, P1 ;  /* 0x00000001ff0f0807 */ /* 0x000fc80000800000 */
[----:B------:R-:W-:-:S07]  /*03a0*/  @!P0 PRMT R15, RZ, 0x7610, R15 ;  /* 0x00007610ff0f8816 */ /* 0x000fce000000000f */
.L_x_2:
[----:B0---4-:R-:W-:Y:S05]  /*03b0*/  BSYNC.RECONVERGENT B0 ;  /* 0x0000000000007941 */ /* 0x011fea0003800200 */
.L_x_1:
[----:B------:R0:W-:Y:S01]  /*03c0*/  STS.U8 [R13], R15 ;  /* 0x0000000f0d007388 */ /* 0x0001e20000000000 */
[----:B--2---:R-:W-:Y:S01]  /*03d0*/  ISETP.GE.AND P0, PT, R3, R6, PT ;  /* 0x000000060300720c */ /* 0x004fe20003f06270 */
[----:B------:R-:W-:Y:S01]  /*03e0*/  BSSY.RECONVERGENT B0, `(.L_x_3) ;  /* 0x000000f000007945 */ /* 0x000fe20003800200 */
[----:B------:R-:W-:Y:S02]  /*03f0*/  PRMT R16, RZ, 0x7610, R16 ;  /* 0x00007610ff107816 */ /* 0x000fe40000000010 */
[----:B------:R-:W-:-:S13]  /*0400*/  ISETP.GE.OR P0, PT, R7, UR16, P0 ;  /* 0x0000001007007c0c */ /* 0x000fda0008706670 */
[----:B0-----:R-:W-:Y:S05]  /*0410*/  @P0 BRA `(.L_x_4) ;  /* 0x00000000002c0947 */ /* 0x001fea0003800000 */
[----:B------:R-:W-:-:S05]  /*0420*/  IADD3 R14, P0, PT, R5, UR14, RZ ;  /* 0x0000000e050e7c10 */ /* 0x000fca000ff1e0ff */
[----:B------:R-:W-:-:S05]  /*0430*/  IMAD.X R15, RZ, RZ, UR15, P0 ;  /* 0x0000000fff0f7e24 */ /* 0x000fca00080e06ff */
[----:B------:R-:W2:Y:S02]  /*0440*/  LDG.E.U8.CONSTANT R14, desc[UR10][R14.64] ;  /* 0x0000000a0e0e7981 */ /* 0x000ea4000c1e9100 */
[----:B--2---:R-:W-:-:S04]  /*0450*/  SHF.R.U32.HI R16, RZ, R11, R14 ;  /* 0x0000000bff107219 */ /* 0x004fc8000001160e */
[----:B------:R-:W-:Y:S01]  /*0460*/  LOP3.LUT P0, R17, R16, 0x3, RZ, 0xc0, !PT ;  /* 0x0000000310117812 */ /* 0x000fe2000780c0ff */
[----:B------:R-:W-:-:S12]  /*0470*/  IMAD.MOV.U32 R16, RZ, RZ, 0xff ;  /* 0x000000ffff107424 */ /* 0x000fd800078e00ff */
[----:B------:R-:W-:Y:S05]  /*0480*/  @!P0 BRA `(.L_x_4) ;  /* 0x0000000000108947 */ /* 0x000fea0003800000 */
[----:B------:R-:W-:-:S13]  /*0490*/  ISETP.NE.AND P0, PT, R17, 0x1, PT ;  /* 0x000000011100780c */ /* 0x000fda0003f05270 */
[----:B------:R-:W-:-:S04]  /*04a0*/  @P0 ISETP.NE.AND P1, PT, R17, 0x2, PT ;  /* 0x000000021100080c */ /* 0x000fc80003f25270 */
[----:B------:R-:W-:-:S04]  /*04b0*/  @P0 SEL R16, RZ, 0x1, P1 ;  /* 0x00000001ff100807 */ /* 0x000fc80000800000 */
[----:B------:R-:W-:-:S07]  /*04c0*/  @!P0 PRMT R16, RZ, 0x7610, R16 ;  /* 0x00007610ff108816 */ /* 0x000fce0000000010 */
.L_x_4:
[----:B------:R-:W-:Y:S05]  /*04d0*/  BSYNC.RECONVERGENT B0 ;  /* 0x0000000000007941 */ /* 0x000fea0003800200 */
.L_x_3:
[----:B------:R-:W-:Y:S01]  /*04e0*/  STS.U8 [R0], R16 ;  /* 0x0000001000007388 */ /* 0x000fe20000000000 */
[----:B------:R-:W-:Y:S01]  /*04f0*/  UIADD3 UR4, UPT, UPT, UR4, 0x1, URZ ;  /* 0x0000000104047890 */ /* 0x000fe2000fffe0ff */
[----:B------:R-:W-:Y:S01]  /*0500*/  IMAD R5, R6, 0x4, R5 ;  /* 0x0000000406057824 */ /* 0x000fe200078e0205 */
[----:B------:R-:W-:Y:S02]  /*0510*/  BAR.SYNC.DEFER_BLOCKING 0x0 ;  /* 0x0000000000007b1d */ /* 0x000fe40000010000 */
[----:B------:R-:W-:Y:S01]  /*0520*/  UISETP.NE.AND UP0, UPT, UR4, URZ, UPT ;  /* 0x000000ff0400728c */ /* 0x000fe2000bf05270 */
[----:B------:R-:W-:Y:S02]  /*0530*/  VIADD R7, R7, 0x10 ;  /* 0x0000001007077836 */ /* 0x000fe40000000000 */
[----:B------:R-:W-:Y:S02]  /*0540*/  VIADD R4, R4, 0x4 ;  /* 0x0000000404047836 */ /* 0x000fe40000000000 */
[----:B------:R-:W-:Y:S01]  /*0550*/  VIADD R12, R12, 0x10 ;  /* 0x000000100c0c7836 */ /* 0x000fe20000000000 */
[----:B------:R-:W0:Y:S04]  /*0560*/  LDS.S8 R14, [R9] ;  /* 0x00000000090e7984 */ /* 0x000e280000000200 */
[----:B------:R-:W1:Y:S04]  /*0570*/  LDS.S8 R15, [R10] ;  /* 0x000000000a0f7984 */ /* 0x000e680000000200 */
[----:B------:R-:W2:Y:S04]  /*0580*/  LDS.S8 R24, [R10+0x10] ;  /* 0x000010000a187984 */ /* 0x000ea80000000200 */
[----:B------:R-:W3:Y:S04]  /*0590*/  LDS.S8 R17, [R9+0x1] ;  /* 0x0000010009117984 */ /* 0x000ee80000000200 */
[----:B------:R-:W4:Y:S04]  /*05a0*/  LDS.S8 R21, [R9+0x2] ;  /* 0x0000020009157984 */ /* 0x000f280000000200 */
[----:B------:R-:W5:Y:S04]  /*05b0*/  LDS.S8 R20, [R10+0x30] ;  /* 0x000030000a147984 */ /* 0x000f680000000200 */
[----:B------:R-:W5:Y:S04]  /*05c0*/  LDS.S8 R22, [R10+0x20] ;  /* 0x000020000a167984 */ /* 0x000f680000000200 */
[----:B------:R-:W5:Y:S04]  /*05d0*/  LDS.S8 R19, [R9+0x3] ;  /* 0x0000030009137984 */ /* 0x000f680000000200 */
[----:B------:R-:W5:Y:S04]  /*05e0*/  LDS.S8 R16, [R9+0x5] ;  /* 0x0000050009107984 */ /* 0x000f680000000200 */
[----:B------:R-:W-:Y:S01]  /*05f0*/  LDS.S8 R25, [R10+0x70] ;  /* 0x000070000a197984 */ /* 0x000fe20000000200 */
[C---:B0-----:R-:W-:Y:S01]  /*0600*/  ISETP.NE.AND P0, PT, R14.reuse, RZ, PT ;  /* 0x000000ff0e00720c */ /* 0x041fe20003f05270 */
[----:B-1----:R-:W-:Y:S01]  /*0610*/  IMAD R23, R14, R15, RZ ;  /* 0x0000000f0e177224 */ /* 0x002fe200078e02ff */
[----:B------:R-:W-:Y:S01]  /*0620*/  ISETP.NE.AND P1, PT, R15, RZ, PT ;  /* 0x000000ff0f00720c */ /* 0x000fe20003f25270 */
[----:B------:R-:W0:Y:S01]  /*0630*/  LDS.S8 R14, [R10+0x40] ;  /* 0x000040000a0e7984 */ /* 0x000e220000000200 */
[----:B--2---:R-:W-:-:S02]  /*0640*/  ISETP.NE.AND P3, PT, R24, RZ, PT ;  /* 0x000000ff1800720c */ /* 0x004fc40003f65270 */
[----:B------:R-:W-:Y:S01]  /*0650*/  SEL R23, R23, RZ, P1 ;  /* 0x000000ff17177207 */ /* 0x000fe20000800000 */
[----:B------:R-:W1:Y:S01]  /*0660*/  LDS.S8 R15, [R10+0x50] ;  /* 0x000050000a0f7984 */ /* 0x000e620000000200 */
[C---:B---3--:R-:W-:Y:S01]  /*0670*/  IMAD R24, R17.reuse, R24, RZ ;  /* 0x0000001811187224 */ /* 0x048fe200078e02ff */
[----:B------:R-:W-:Y:S02]  /*0680*/  ISETP.NE.AND P2, PT, R17, RZ, PT ;  /* 0x000000ff1100720c */ /* 0x000fe40003f45270 */
[----:B------:R-:W2:Y:S01]  /*0690*/  LDS.S8 R17, [R9+0x4] ;  /* 0x0000040009117984 */ /* 0x000ea20000000200 */
[----:B------:R-:W-:Y:S02]  /*06a0*/  SEL R23, R23, RZ, P0 ;  /* 0x000000ff17177207 */ /* 0x000fe40000000000 */
[----:B------:R-:W-:Y:S02]  /*06b0*/  SEL R24, R24, RZ, P3 ;  /* 0x000000ff18187207 */ /* 0x000fe40001800000 */
[----:B----4-:R-:W-:-:S02]  /*06c0*/  ISETP.NE.AND P0, PT, R21, RZ, PT ;  /* 0x000000ff1500720c */ /* 0x010fc40003f05270 */
[----:B------:R-:W-:Y:S02]  /*06d0*/  SEL R24, R24, RZ, P2 ;  /* 0x000000ff18187207 */ /* 0x000fe40001000000 */
[----:B-----5:R-:W-:Y:S01]  /*06e0*/  ISETP.NE.AND P3, PT, R20, RZ, PT ;  /* 0x000000ff1400720c */ /* 0x020fe20003f65270 */
[----:B------:R-:W-:Y:S01]  /*06f0*/  IMAD R21, R21, R22, RZ ;  /* 0x0000001615157224 */ /* 0x000fe200078e02ff */
[----:B------:R-:W-:Y:S02]  /*0700*/  IADD3 R18, PT, PT, R24, R23, R18 ;  /* 0x0000001718127210 */ /* 0x000fe40007ffe012 */
[----:B------:R-:W-:Y:S01]  /*0710*/  ISETP.NE.AND P1, PT, R22, RZ, PT ;  /* 0x000000ff1600720c */ /* 0x000fe20003f25270 */
[----:B------:R-:W3:Y:S01]  /*0720*/  LDS.S8 R23, [R9+0x6] ;  /* 0x0000060009177984 */ /* 0x000ee20000000200 */
[C---:B------:R-:W-:Y:S01]  /*0730*/  IMAD R20, R19.reuse, R20, RZ ;  /* 0x0000001413147224 */ /* 0x040fe200078e02ff */
[----:B------:R-:W-:Y:S02]  /*0740*/  ISETP.NE.AND P2, PT, R19, RZ, PT ;  /* 0x000000ff1300720c */ /* 0x000fe40003f45270 */
[----:B------:R-:W4:Y:S01]  /*0750*/  LDS.S8 R24, [R10+0x60] ;  /* 0x000060000a187984 */ /* 0x000f220000000200 */
[----:B------:R-:W-:-:S02]  /*0760*/  SEL R21, R21, RZ, P1 ;  /* 0x000000ff15157207 */ /* 0x000fc40000800000 */
[----:B------:R-:W-:Y:S01]  /*0770*/  SEL R20, R20, RZ, P3 ;  /* 0x000000ff14147207 */ /* 0x000fe20001800000 */
[----:B------:R-:W5:Y:S01]  /*0780*/  LDS.S8 R22, [R9+0x7] ;  /* 0x0000070009167984 */ /* 0x000f620000000200 */
[----:B------:R-:W-:Y:S02]  /*0790*/  SEL R21, R21, RZ, P0 ;  /* 0x000000ff15157207 */ /* 0x000fe40000000000 */
[----:B------:R-:W-:Y:S01]  /*07a0*/  SEL R20, R20, RZ, P2 ;  /* 0x000000ff14147207 */ /* 0x000fe20001000000 */
[----:B------:R-:W5:Y:S01]  /*07b0*/  LDS.S8 R19, [R10+0x80] ;  /* 0x000080000a137984 */ /* 0x000f620000000200 */
[----:B------:R-:W-:Y:S02]  /*07c0*/  ISETP.NE.AND P2, PT, R16, RZ, PT ;  /* 0x000000ff1000720c */ /* 0x000fe40003f45270 */
[----:B------:R-:W-:Y:S02]  /*07d0*/  IADD3 R26, PT, PT, R20, R21, R18 ;  /* 0x00000015141a7210 */ /* 0x000fe40007ffe012 */
[----:B------:R-:W5:Y:S01]  /*07e0*/  LDS.S8 R18, [R9+0x8] ;  /* 0x0000080009127984 */ /* 0x000f620000000200 */
[----:B0-----:R-:W-:-:S03]  /*07f0*/  ISETP.NE.AND P1, PT, R14, RZ, PT ;  /* 0x000000ff0e00720c */ /* 0x001fc60003f25270 */
[----:B------:R-:W0:Y:S01]  /*0800*/  LDS.S8 R20, [R9+0x9] ;  /* 0x0000090009147984 */ /* 0x000e220000000200 */
[----:B-1----:R-:W-:Y:S01]  /*0810*/  ISETP.NE.AND P3, PT, R15, RZ, PT ;  /* 0x000000ff0f00720c */ /* 0x002fe20003f65270 */
[----:B------:R-:W-:Y:S02]  /*0820*/  IMAD R15, R16, R15, RZ ;  /* 0x0000000f100f7224 */ /* 0x000fe400078e02ff */
[----:B------:R-:W1:Y:S01]  /*0830*/  LDS.S8 R21, [R10+0x90] ;  /* 0x000090000a157984 */ /* 0x000e620000000200 */
[C---:B--2---:R-:W-:Y:S01]  /*0840*/  IMAD R14, R17.reuse, R14, RZ ;  /* 0x0000000e110e7224 */ /* 0x044fe200078e02ff */
[----:B------:R-:W-:Y:S02]  /*0850*/  ISETP.NE.AND P0, PT, R17, RZ, PT ;  /* 0x000000ff1100720c */ /* 0x000fe40003f05270 */
[----:B------:R-:W-:Y:S01]  /*0860*/  SEL R16, R15, RZ, P3 ;  /* 0x000000ff0f107207 */ /* 0x000fe20001800000 */
[----:B------:R-:W2:Y:S01]  /*0870*/  LDS.S8 R17, [R9+0xa] ;  /* 0x00000a0009117984 */ /* 0x000ea20000000200 */
[----:B------:R-:W-:-:S02]  /*0880*/  SEL R14, R14, RZ, P1 ;  /* 0x000000ff0e0e7207 */ /* 0x000fc40000800000 */
[----:B------:R-:W-:Y:S02]  /*0890*/  SEL R16, R16, RZ, P2 ;  /* 0x000000ff10107207 */ /* 0x000fe40001000000 */
[----:B------:R-:W-:Y:S02]  /*08a0*/  SEL R15, R14, RZ, P0 ;  /* 0x000000ff0e0f7207 */ /* 0x000fe40000000000 */
[----:B------:R-:W-:Y:S02]  /*08b0*/  ISETP.NE.AND P3, PT, R25, RZ, PT ;  /* 0x000000ff1900720c */ /* 0x000fe40003f65270 */
[----:B------:R-:W-:Y:S02]  /*08c0*/  IADD3 R26, PT, PT, R16, R15, R26 ;  /* 0x0000000f101a7210 */ /* 0x000fe40007ffe01a */
[C---:B---3--:R-:W-:Y:S01]  /*08d0*/  ISETP.NE.AND P0, PT, R23.reuse, RZ, PT ;  /* 0x000000ff1700720c */ /* 0x048fe20003f05270 */
[----:B------:R-:W3:Y:S01]  /*08e0*/  LDS.S8 R16, [R10+0xb0] ;  /* 0x0000b0000a107984 */ /* 0x000ee20000000200 */
[----:B----4-:R-:W-:Y:S01]  /*08f0*/  IMAD R23, R23, R24, RZ ;  /* 0x0000001817177224 */ /* 0x010fe200078e02ff */
[----:B------:R-:W-:-:S02]  /*0900*/  ISETP.NE.AND P1, PT, R24, RZ, PT ;  /* 0x000000ff1800720c */ /* 0x000fc40003f25270 */
[----:B------:R-:W-:Y:S01]  /*0910*/  LDS.S8 R24, [R9+0xf] ;  /* 0x00000f0009187984 */ /* 0x000fe20000000200 */
[C---:B-----5:R-:W-:Y:S01]  /*0920*/  IMAD R14, R22.reuse, R25, RZ ;  /* 0x00000019160e7224 */ /* 0x060fe200078e02ff */
[----:B------:R-:W-:Y:S02]  /*0930*/  ISETP.NE.AND P2, PT, R22, RZ, PT ;  /* 0x000000ff1600720c */ /* 0x000fe40003f45270 */
[----:B------:R-:W-:Y:S01]  /*0940*/  SEL R23, R23, RZ, P1 ;  /* 0x000000ff17177207 */ /* 0x000fe20000800000 */
[----:B------:R-:W-:Y:S01]  /*0950*/  LDS.S8 R25, [R9+0xe] ;  /* 0x00000e0009197984 */ /* 0x000fe20000000200 */
[----:B------:R-:W-:Y:S02]  /*0960*/  SEL R15, R14, RZ, P3 ;  /* 0x000000ff0e0f7207 */ /* 0x000fe40001800000 */
[----:B------:R-:W-:Y:S01]  /*0970*/  SEL R23, R23, RZ, P0 ;  /* 0x000000ff17177207 */ /* 0x000fe20000000000 */
[----:B------:R-:W4:Y:S01]  /*0980*/  LDS.S8 R14, [R10+0xa0] ;  /* 0x0000a0000a0e7984 */ /* 0x000f220000000200 */
[----:B------:R-:W-:-:S02]  /*0990*/  SEL R22, R15, RZ, P2 ;  /* 0x000000ff0f167207 */ /* 0x000fc40001000000 */
[----:B------:R-:W-:Y:S01]  /*09a0*/  ISETP.NE.AND P1, PT, R19, RZ, PT ;  /* 0x000000ff1300720c */ /* 0x000fe20003f25270 */
[----:B------:R-:W-:Y:S01]  /*09b0*/  IMAD R19, R18, R19, RZ ;  /* 0x0000001312137224 */ /* 0x000fe200078e02ff */
[----:B------:R-:W-:Y:S01]  /*09c0*/  IADD3 R26, PT, PT, R22, R23, R26 ;  /* 0x00000017161a7210 */ /* 0x000fe20007ffe01a */
[----:B------:R-:W5:Y:S01]  /*09d0*/  LDS.S8 R15, [R9+0xb] ;  /* 0x00000b00090f7984 */ /* 0x000f620000000200 */
[C---:B0-----:R-:W-:Y:S01]  /*09e0*/  ISETP.NE.AND P2, PT, R20.reuse, RZ, PT ;  /* 0x000000ff1400720c */ /* 0x041fe20003f45270 */
[----:B-1----:R-:W-:Y:S01]  /*09f0*/  IMAD R22, R20, R21, RZ ;  /* 0x0000001514167224 */ /* 0x002fe200078e02ff */
[----:B------:R-:W-:Y:S02]  /*0a00*/  ISETP.NE.AND P3, PT, R21, RZ, PT ;  /* 0x000000ff1500720c */ /* 0x000fe40003f65270 */
[----:B------:R-:W-:Y:S01]  /*0a10*/  ISETP.NE.AND P0, PT, R18, RZ, PT ;  /* 0x000000ff1200720c */ /* 0x000fe20003f05270 */
[----:B------:R-:W0:Y:S01]  /*0a20*/  LDS.S8 R21, [R10+0xd0] ;  /* 0x0000d0000a157984 */ /* 0x000e220000000200 */
[----:B------:R-:W-:-:S02]  /*0a30*/  SEL R20, R19, RZ, P1 ;  /* 0x000000ff13147207 */ /* 0x000fc40000800000 */
[----:B------:R-:W-:Y:S01]  /*0a40*/  SEL R22, R22, RZ, P3 ;  /* 0x000000ff16167207 */ /* 0x000fe20001800000 */
[----:B------:R-:W1:Y:S01]  /*0a50*/  LDS.S8 R18, [R10+0xc0] ;  /* 0x0000c0000a127984 */ /* 0x000e620000000200 */
[----:B------:R-:W-:Y:S02]  /*0a60*/  SEL R23, R20, RZ, P0 ;  /* 0x000000ff14177207 */ /* 0x000fe40000000000 */
[----:B------:R-:W-:Y:S01]  /*0a70*/  SEL R22, R22, RZ, P2 ;  /* 0x000000ff16167207 */ /* 0x000fe20001000000 */
[----:B------:R-:W1:Y:S01]  /*0a80*/  LDS.S8 R19, [R9+0xc] ;  /* 0x00000c0009137984 */ /* 0x000e620000000200 */
[----:B--2---:R-:W-:Y:S02]  /*0a90*/  ISETP.NE.AND P0, PT, R17, RZ, PT ;  /* 0x000000ff1100720c */ /* 0x004fe40003f05270 */
[----:B------:R-:W-:Y:S01]  /*0aa0*/  IADD3 R26, PT, PT, R22, R23, R26 ;  /* 0x00000017161a7210 */ /* 0x000fe20007ffe01a */
[----:B------:R-:W2:Y:S01]  /*0ab0*/  LDS.S8 R20, [R9+0xd] ;  /* 0x00000d0009147984 */ /* 0x000ea20000000200 */
[----:B---3--:R-:W-:-:S03]  /*0ac0*/  ISETP.NE.AND P3, PT, R16, RZ, PT ;  /* 0x000000ff1000720c */ /* 0x008fc60003f65270 */
[----:B------:R-:W3:Y:S04]  /*0ad0*/  LDS.S8 R22, [R10+0xe0] ;  /* 0x0000e0000a167984 */ /* 0x000ee80000000200 */
[----:B------:R-:W3:Y:S01]  /*0ae0*/  LDS.S8 R23, [R10+0xf0] ;  /* 0x0000f0000a177984 */ /* 0x000ee20000000200 */
[----:B------:R-:W-:Y:S01]  /*0af0*/  BAR.SYNC.DEFER_BLOCKING 0x0 ;  /* 0x0000000000007b1d */ /* 0x000fe20000010000 */
[----:B----4-:R-:W-:Y:S01]  /*0b00*/  ISETP.NE.AND P1, PT, R14, RZ, PT ;  /* 0x000000ff0e00720c */ /* 0x010fe20003f25270 */
[----:B------:R-:W-:Y:S02]  /*0b10*/  IMAD R14, R17, R14, RZ ;  /* 0x0000000e110e7224 */ /* 0x000fe400078e02ff */
[C---:B-----5:R-:W-:Y:S01]  /*0b20*/  IMAD R16, R15.reuse, R16, RZ ;  /* 0x000000100f107224 */ /* 0x060fe200078e02ff */
[----:B------:R-:W-:-:S02]  /*0b30*/  ISETP.NE.AND P2, PT, R15, RZ, PT ;  /* 0x000000ff0f00720c */ /* 0x000fc40003f45270 */
[----:B------:R-:W-:Y:S02]  /*0b40*/  SEL R14, R14, RZ, P1 ;  /* 0x000000ff0e0e7207 */ /* 0x000fe40000800000 */
[----:B------:R-:W-:Y:S02]  /*0b50*/  SEL R16, R16, RZ, P3 ;  /* 0x000000ff10107207 */ /* 0x000fe40001800000 */
[----:B0-----:R-:W-:Y:S02]  /*0b60*/  ISETP.NE.AND P5, PT, R21, RZ, PT ;  /* 0x000000ff1500720c */ /* 0x001fe40003fa5270 */
[----:B------:R-:W-:Y:S02]  /*0b70*/  SEL R16, R16, RZ, P2 ;  /* 0x000000ff10107207 */ /* 0x000fe40001000000 */
[----:B-1----:R-:W-:Y:S02]  /*0b80*/  ISETP.NE.AND P6, PT, R18, RZ, PT ;  /* 0x000000ff1200720c */ /* 0x002fe40003fc5270 */
[----:B------:R-:W-:Y:S01]  /*0b90*/  SEL R15, R14, RZ, P0 ;  /* 0x000000ff0e0f7207 */ /* 0x000fe20000000000 */
[C---:B------:R-:W-:Y:S01]  /*0ba0*/  IMAD R18, R19.reuse, R18, RZ ;  /* 0x0000001213127224 */ /* 0x040fe200078e02ff */
[----:B------:R-:W-:-:S02]  /*0bb0*/  ISETP.NE.AND P4, PT, R19, RZ, PT ;  /* 0x000000ff1300720c */ /* 0x000fc40003f85270 */
[----:B------:R-:W-:Y:S02]  /*0bc0*/  IADD3 R26, PT, PT, R16, R15, R26 ;  /* 0x0000000f101a7210 */ /* 0x000fe40007ffe01a */
[C---:B--2---:R-:W-:Y:S01]  /*0bd0*/  ISETP.NE.AND P3, PT, R20.reuse, RZ, PT ;  /* 0x000000ff1400720c */ /* 0x044fe20003f65270 */
[----:B------:R-:W-:Y:S01]  /*0be0*/  IMAD R20, R20, R21, RZ ;  /* 0x0000001514147224 */ /* 0x000fe200078e02ff */
[----:B------:R-:W-:Y:S02]  /*0bf0*/  SEL R18, R18, RZ, P6 ;  /* 0x000000ff12127207 */ /* 0x000fe40003000000 */
[----:B---3--:R-:W-:Y:S01]  /*0c00*/  ISETP.NE.AND P2, PT, R22, RZ, PT ;  /* 0x000000ff1600720c */ /* 0x008fe20003f45270 */
[----:B------:R-:W-:Y:S01]  /*0c10*/  IMAD R22, R25, R22, RZ ;  /* 0x0000001619167224 */ /* 0x000fe200078e02ff */
[----:B------:R-:W-:Y:S02]  /*0c20*/  SEL R20, R20, RZ, P5 ;  /* 0x000000ff14147207 */ /* 0x000fe40002800000 */
[----:B------:R-:W-:Y:S01]  /*0c30*/  ISETP.NE.AND P6, PT, R23, RZ, PT ;  /* 0x000000ff1700720c */ /* 0x000fe20003fc5270 */
[----:B------:R-:W-:Y:S01]  /*0c40*/  IMAD R23, R24, R23, RZ ;  /* 0x0000001718177224 */ /* 0x000fe200078e02ff */
[----:B------:R-:W-:-:S02]  /*0c50*/  ISETP.NE.AND P1, PT, R25, RZ, PT ;  /* 0x000000ff1900720c */ /* 0x000fc40003f25270 */
[----:B------:R-:W-:Y:S02]  /*0c60*/  ISETP.NE.AND P0, PT, R24, RZ, PT ;  /* 0x000000ff1800720c */ /* 0x000fe40003f05270 */
[----:B------:R-:W-:Y:S02]  /*0c70*/  SEL R15, R18, RZ, P4 ;  /* 0x000000ff120f7207 */ /* 0x000fe40002000000 */
[----:B------:R-:W-:Y:S02]  /*0c80*/  SEL R20, R20, RZ, P3 ;  /* 0x000000ff14147207 */ /* 0x000fe40001800000 */
[----:B------:R-:W-:Y:S02]  /*0c90*/  SEL R22, R22, RZ, P2 ;  /* 0x000000ff16167207 */ /* 0x000fe40001000000 */
[----:B------:R-:W-:Y:S02]  /*0ca0*/  SEL R23, R23, RZ, P6 ;  /* 0x000000ff17177207 */ /* 0x000fe40003000000 */
[----:B------:R-:W-:-:S02]  /*0cb0*/  IADD3 R15, PT, PT, R20, R15, R26 ;  /* 0x0000000f140f7210 */ /* 0x000fc40007ffe01a */
[----:B------:R-:W-:Y:S02]  /*0cc0*/  SEL R22, R22, RZ, P1 ;  /* 0x000000ff16167207 */ /* 0x000fe40000800000 */
[----:B------:R-:W-:-:S04]  /*0cd0*/  SEL R23, R23, RZ, P0 ;  /* 0x000000ff17177207 */ /* 0x000fc80000000000 */
[----:B------:R-:W-:-:S04]  /*0ce0*/  IADD3 R15, PT, PT, R23, R22, R15 ;  /* 0x00000016170f7210 */ /* 0x000fc80007ffe00f */
[----:B------:R-:W-:Y:S01]  /*0cf0*/  PRMT R18, R15, 0x7610, R18 ;  /* 0x000076100f127816 */ /* 0x000fe20000000012 */
[----:B------:R-:W-:Y:S06]  /*0d00*/  BRA.U UP0, `(.L_x_5) ;  /* 0xfffffff500647547 */ /* 0x000fec000b83ffff */
.L_x_0:
[----:B------:R-:W0:Y:S02]  /*0d10*/  LDCU.64 UR6, c[0x0][0x398] ;  /* 0x00007300ff0677ac */ /* 0x000e240008000a00 */
[----:B0-----:R-:W-:-:S04]  /*0d20*/  ISETP.GE.AND P0, PT, R3, UR7, PT ;  /* 0x0000000703007c0c */ /* 0x001fc8000bf06270 */
[----:B------:R-:W-:-:S13]  /*0d30*/  ISETP.GE.OR P0, PT, R2, UR6, P0 ;  /* 0x0000000602007c0c */ /* 0x000fda0008706670 */
[----:B------:R-:W-:Y:S05]  /*0d40*/  @P0 EXIT ;  /* 0x000000000000094d */ /* 0x000fea0003800000 */
[----:B------:R-:W0:Y:S01]  /*0d50*/  LDC.64 R4, c[0x0][0x390] ;  /* 0x0000e400ff047b82 */ /* 0x000e220000000a00 */
[----:B------:R-:W-:-:S04]  /*0d60*/  IMAD R3, R2, UR7, R3 ;  /* 0x0000000702037c24 */ /* 0x000fc8000f8e0203 */
[----:B0-----:R-:W-:-:S05]  /*0d70*/  IMAD.WIDE.U32 R2, R3, 0x2, R4 ;  /* 0x0000000203027825 */ /* 0x001fca00078e0004 */
[----:B------:R-:W-:Y:S01]  /*0d80*/  STG.E.U16 desc[UR10][R2.64], R18 ;  /* 0x0000001202007986 */ /* 0x000fe2000c10150a */
[----:B------:R-:W-:Y:S05]  /*0d90*/  EXIT ;  /* 0x000000000000794d */ /* 0x000fea0003800000 */
.L_x_6:
[----:B------:R-:W-:-:S00]  /*0da0*/  BRA `(.L_x_6) ;  /* 0xfffffffc00fc7947 */ /* 0x000fc0000383ffff */
[----:B------:R-:W-:-:S00]  /*0db0*/  NOP ;  /* 0x0000000000007918 */ /* 0x000fc00000000000 */
        /* <DEDUP_REMOVED lines=12> */
.L_x_7:


//--------------------- .nv.shared._Z21ternary_matmul_kernelPKaS0_Psiii --------------------------
	.section	.nv.shared._Z21ternary_matmul_kernelPKaS0_Psiii,"aw",@nobits
	.sectionflags	@""
.nv.shared._Z21ternary_matmul_kernelPKaS0_Psiii:
	.zero		1536


//--------------------- .nv.shared.reserved.0     --------------------------
	.section	.nv.shared.reserved.0,"aw",@nobits
	.weak		__nv_reservedSMEM_offset_0_alias
	.size		__nv_reservedSMEM_offset_0_alias, 0, 64
	.other		__nv_reservedSMEM_offset_0_alias,@"STO_CUDA_RESERVED_SHARED STV_DEFAULT"
__nv_reservedSMEM_offset_0_alias:
	.zero		0
	.zero		64


//--------------------- .nv.constant0._Z21ternary_matmul_kernelPKaS0_Psiii --------------------------
	.section	.nv.constant0._Z21ternary_matmul_kernelPKaS0_Psiii,"a",@progbits
	.sectionflags	@""
	.align	4
.nv.constant0._Z21ternary_matmul_kernelPKaS0_Psiii:
	.zero		932


//--------------------- SYMBOLS --------------------------

	.type		.nv.reservedSmem.offset0,@object
	.size		.nv.reservedSmem.offset0,0x4
	.type		.nv.reservedSmem.cap,@object
	.size		.nv.reservedSmem.cap,0x4
